//
// Generated by NVIDIA NVVM Compiler
//
// Compiler Build ID: CL-36424714
// Cuda compilation tools, release 13.0, V13.0.88
// Based on NVVM 20.0.0
//

.version 9.0
.target sm_100
.address_size 64

	// .globl	FastKernel

.visible .entry FastKernel(
	.param .u64 .ptr .align 1 FastKernel_param_0
)
{


	ret;

}
	// .globl	SlowKernel
.visible .entry SlowKernel(
	.param .u64 .ptr .align 1 SlowKernel_param_0
)
{
	.reg .b32 	%r<15>;
	.reg .b64 	%rd<3>;

	ld.param.u64 	%rd1, [SlowKernel_param_0];
	cvta.to.global.u64 	%rd2, %rd1;
	ld.global.u32 	%r1, [%rd2];
	mul.hi.s32 	%r2, %r1, 1717986919;
	shr.u32 	%r3, %r2, 31;
	shr.s32 	%r4, %r2, 2;
	add.s32 	%r5, %r4, %r3;
	mul.lo.s32 	%r6, %r5, 10;
	sub.s32 	%r7, %r1, %r6;
	add.s32 	%r8, %r7, 19999;
	add.s32 	%r9, %r1, %r7;
	add.s32 	%r10, %r7, 19998;
	mul.lo.s32 	%r11, %r8, %r10;
	shr.u32 	%r12, %r11, 1;
	add.s32 	%r13, %r9, %r12;
	add.s32 	%r14, %r13, 19999;
	st.global.u32 	[%rd2], %r14;
	ret;

}
	// .globl	CalcuKernel
.visible .entry CalcuKernel(
	.param .u64 .ptr .align 1 CalcuKernel_param_0,
	.param .u64 .ptr .align 1 CalcuKernel_param_1
)
{
	.reg .pred 	%p<2>;
	.reg .b32 	%r<52>;
	.reg .b64 	%rd<13>;

	ld.param.u64 	%rd7, [CalcuKernel_param_0];
	ld.param.u64 	%rd8, [CalcuKernel_param_1];
	cvta.to.global.u64 	%rd9, %rd8;
	cvta.to.global.u64 	%rd10, %rd7;
	add.s64 	%rd12, %rd10, 32;
	add.s64 	%rd11, %rd9, 32;
	mov.b32 	%r51, 15;
$L__BB2_1:
	ld.global.u32 	%r4, [%rd12+-32];
	add.s32 	%r5, %r51, %r4;
	add.s32 	%r6, %r5, -15;
	st.global.u32 	[%rd11+-32], %r6;
	ld.global.u32 	%r7, [%rd12+-28];
	add.s32 	%r8, %r51, %r7;
	add.s32 	%r9, %r8, -14;
	st.global.u32 	[%rd11+-28], %r9;
	ld.global.u32 	%r10, [%rd12+-24];
	add.s32 	%r11, %r51, %r10;
	add.s32 	%r12, %r11, -13;
	st.global.u32 	[%rd11+-24], %r12;
	ld.global.u32 	%r13, [%rd12+-20];
	add.s32 	%r14, %r51, %r13;
	add.s32 	%r15, %r14, -12;
	st.global.u32 	[%rd11+-20], %r15;
	ld.global.u32 	%r16, [%rd12+-16];
	add.s32 	%r17, %r51, %r16;
	add.s32 	%r18, %r17, -11;
	st.global.u32 	[%rd11+-16], %r18;
	ld.global.u32 	%r19, [%rd12+-12];
	add.s32 	%r20, %r51, %r19;
	add.s32 	%r21, %r20, -10;
	st.global.u32 	[%rd11+-12], %r21;
	ld.global.u32 	%r22, [%rd12+-8];
	add.s32 	%r23, %r51, %r22;
	add.s32 	%r24, %r23, -9;
	st.global.u32 	[%rd11+-8], %r24;
	ld.global.u32 	%r25, [%rd12+-4];
	add.s32 	%r26, %r51, %r25;
	add.s32 	%r27, %r26, -8;
	st.global.u32 	[%rd11+-4], %r27;
	ld.global.u32 	%r28, [%rd12];
	add.s32 	%r29, %r51, %r28;
	add.s32 	%r30, %r29, -7;
	st.global.u32 	[%rd11], %r30;
	ld.global.u32 	%r31, [%rd12+4];
	add.s32 	%r32, %r51, %r31;
	add.s32 	%r33, %r32, -6;
	st.global.u32 	[%rd11+4], %r33;
	ld.global.u32 	%r34, [%rd12+8];
	add.s32 	%r35, %r51, %r34;
	add.s32 	%r36, %r35, -5;
	st.global.u32 	[%rd11+8], %r36;
	ld.global.u32 	%r37, [%rd12+12];
	add.s32 	%r38, %r51, %r37;
	add.s32 	%r39, %r38, -4;
	st.global.u32 	[%rd11+12], %r39;
	ld.global.u32 	%r40, [%rd12+16];
	add.s32 	%r41, %r51, %r40;
	add.s32 	%r42, %r41, -3;
	st.global.u32 	[%rd11+16], %r42;
	ld.global.u32 	%r43, [%rd12+20];
	add.s32 	%r44, %r51, %r43;
	add.s32 	%r45, %r44, -2;
	st.global.u32 	[%rd11+20], %r45;
	ld.global.u32 	%r46, [%rd12+24];
	add.s32 	%r47, %r51, %r46;
	add.s32 	%r48, %r47, -1;
	st.global.u32 	[%rd11+24], %r48;
	ld.global.u32 	%r49, [%rd12+28];
	add.s32 	%r50, %r51, %r49;
	st.global.u32 	[%rd11+28], %r50;
	add.s32 	%r51, %r51, 16;
	add.s64 	%rd12, %rd12, 64;
	add.s64 	%rd11, %rd11, 64;
	setp.ne.s32 	%p1, %r51, 524303;
	@%p1 bra 	$L__BB2_1;
	ret;

}


// ===== COMPILED SASS (sm_100) =====

	.target	sm_100

	.elftype	@"ET_EXEC"


//--------------------- .note.nv.tkinfo           --------------------------
	.section	.note.nv.tkinfo,"",@"SHT_NOTE"
	.sectionflags	@"SHF_NOTE_NV_TKINFO"
	.tkinfo
        /*0018*/ 	.word	0x00000002
        /*0030*/ 	.string	""
        /*0030*/ 	.string	"ptxas"
        /*0030*/ 	.string	"Cuda compilation tools, release 13.0, V13.0.88"
        /*0030*/ 	.string	"Build cuda_13.0.r13.0/compiler.36424714_0"
        /*0030*/ 	.string	"-arch sm_100 -m 64 "



//--------------------- .note.nv.cuinfo           --------------------------
	.section	.note.nv.cuinfo,"",@"SHT_NOTE"
	.sectionflags	@"SHF_NOTE_NV_CUINFO"
        /*0018*/ 	.short	0x0002
        /*001a*/ 	.short	0x0064
        /*001c*/ 	.short	0x0082
	.zero		2


//--------------------- .nv.info                  --------------------------
	.section	.nv.info,"",@"SHT_CUDA_INFO"
	.align	4


	//----- nvinfo : EIATTR_REGCOUNT
	.align		4
        /*0000*/ 	.byte	0x04, 0x2f
        /*0002*/ 	.short	(.L_1 - .L_0)
	.align		4
.L_0:
        /*0004*/ 	.word	index@(FastKernel)
        /*0008*/ 	.word	0x00000004


	//----- nvinfo : EIATTR_FRAME_SIZE
	.align		4
.L_1:
        /*000c*/ 	.byte	0x04, 0x11
        /*000e*/ 	.short	(.L_3 - .L_2)
	.align		4
.L_2:
        /*0010*/ 	.word	index@(FastKernel)
        /*0014*/ 	.word	0x00000000


	//----- nvinfo : EIATTR_REGCOUNT
	.align		4
.L_3:
        /*0018*/ 	.byte	0x04, 0x2f
        /*001a*/ 	.short	(.L_5 - .L_4)
	.align		4
.L_4:
        /*001c*/ 	.word	index@(SlowKernel)
        /*0020*/ 	.word	0x0000000a


	//----- nvinfo : EIATTR_FRAME_SIZE
	.align		4
.L_5:
        /*0024*/ 	.byte	0x04, 0x11
        /*0026*/ 	.short	(.L_7 - .L_6)
	.align		4
.L_6:
        /*0028*/ 	.word	index@(SlowKernel)
        /*002c*/ 	.word	0x00000000


	//----- nvinfo : EIATTR_REGCOUNT
	.align		4
.L_7:
        /*0030*/ 	.byte	0x04, 0x2f
        /*0032*/ 	.short	(.L_9 - .L_8)
	.align		4
.L_8:
        /*0034*/ 	.word	index@(CalcuKernel)
        /*0038*/ 	.word	0x00000012


	//----- nvinfo : EIATTR_FRAME_SIZE
	.align		4
.L_9:
        /*003c*/ 	.byte	0x04, 0x11
        /*003e*/ 	.short	(.L_11 - .L_10)
	.align		4
.L_10:
        /*0040*/ 	.word	index@(CalcuKernel)
        /*0044*/ 	.word	0x00000000


	//----- nvinfo : EIATTR_MIN_STACK_SIZE
	.align		4
.L_11:
        /*0048*/ 	.byte	0x04, 0x12
        /*004a*/ 	.short	(.L_13 - .L_12)
	.align		4
.L_12:
        /*004c*/ 	.word	index@(CalcuKernel)
        /*0050*/ 	.word	0x00000000


	//----- nvinfo : EIATTR_MIN_STACK_SIZE
	.align		4
.L_13:
        /*0054*/ 	.byte	0x04, 0x12
        /*0056*/ 	.short	(.L_15 - .L_14)
	.align		4
.L_14:
        /*0058*/ 	.word	index@(SlowKernel)
        /*005c*/ 	.word	0x00000000


	//----- nvinfo : EIATTR_MIN_STACK_SIZE
	.align		4
.L_15:
        /*0060*/ 	.byte	0x04, 0x12
        /*0062*/ 	.short	(.L_17 - .L_16)
	.align		4
.L_16:
        /*0064*/ 	.word	index@(FastKernel)
        /*0068*/ 	.word	0x00000000
.L_17:


//--------------------- .nv.compat                --------------------------
	.section	.nv.compat,"",@"SHT_CUDA_COMPAT_INFO"
	.align	4
        /*0000*/ 	.byte	0x02, 0x09, 0x00, 0x00, 0x02, 0x02, 0x01, 0x00, 0x02, 0x05, 0x05, 0x00, 0x03, 0x07, 0x01, 0x01
        /*0010*/ 	.byte	0x02, 0x03, 0x00, 0x00, 0x02, 0x06, 0x01, 0x00, 0x04, 0x0b, 0x08, 0x00, 0x09, 0x00, 0x00, 0x00
        /*0020*/ 	.byte	0x00, 0x00, 0x00, 0x00


//--------------------- .nv.info.CalcuKernel      --------------------------
	.section	.nv.info.CalcuKernel,"",@"SHT_CUDA_INFO"
	.sectionflags	@""
	.align	4


	//----- nvinfo : EIATTR_CUDA_API_VERSION
	.align		4
        /*0000*/ 	.byte	0x04, 0x37
        /*0002*/ 	.short	(.L_19 - .L_18)
.L_18:
        /*0004*/ 	.word	0x00000082


	//----- nvinfo : EIATTR_KPARAM_INFO
	.align		4
.L_19:
        /*0008*/ 	.byte	0x04, 0x17
        /*000a*/ 	.short	(.L_21 - .L_20)
.L_20:
        /*000c*/ 	.word	0x00000000
        /*0010*/ 	.short	0x0001
        /*0012*/ 	.short	0x0008
        /*0014*/ 	.byte	0x00, 0xf5, 0x21, 0x00


	//----- nvinfo : EIATTR_KPARAM_INFO
	.align		4
.L_21:
        /*0018*/ 	.byte	0x04, 0x17
        /*001a*/ 	.short	(.L_23 - .L_22)
.L_22:
        /*001c*/ 	.word	0x00000000
        /*0020*/ 	.short	0x0000
        /*0022*/ 	.short	0x0000
        /*0024*/ 	.byte	0x00, 0xf5, 0x21, 0x00


	//----- nvinfo : EIATTR_SPARSE_MMA_MASK
	.align		4
.L_23:
        /*0028*/ 	.byte	0x03, 0x50
        /*002a*/ 	.short	0x0000


	//----- nvinfo : EIATTR_MAXREG_COUNT
	.align		4
        /*002c*/ 	.byte	0x03, 0x1b
        /*002e*/ 	.short	0x00ff


	//----- nvinfo : EIATTR_MERCURY_ISA_VERSION
	.align		4
        /*0030*/ 	.byte	0x03, 0x5f
        /*0032*/ 	.short	0x0101


	//----- nvinfo : EIATTR_VRC_CTA_INIT_COUNT
	.align		4
        /*0034*/ 	.byte	0x02, 0x4a
	.zero		1
	.zero		1


	//----- nvinfo : EIATTR_EXIT_INSTR_OFFSETS
	.align		4
        /*0038*/ 	.byte	0x04, 0x1c
        /*003a*/ 	.short	(.L_25 - .L_24)


	//   ....[0]....
.L_24:
        /*003c*/ 	.word	0x00000470


	//----- nvinfo : EIATTR_CBANK_PARAM_SIZE
	.align		4
.L_25:
        /*0040*/ 	.byte	0x03, 0x19
        /*0042*/ 	.short	0x0010


	//----- nvinfo : EIATTR_PARAM_CBANK
	.align		4
        /*0044*/ 	.byte	0x04, 0x0a
        /*0046*/ 	.short	(.L_27 - .L_26)
	.align		4
.L_26:
        /*0048*/ 	.word	index@(.nv.constant0.CalcuKernel)
        /*004c*/ 	.short	0x0380
        /*004e*/ 	.short	0x0010


	//----- nvinfo : EIATTR_SW_WAR
	.align		4
.L_27:
        /*0050*/ 	.byte	0x04, 0x36
        /*0052*/ 	.short	(.L_29 - .L_28)
.L_28:
        /*0054*/ 	.word	0x00000008
.L_29:


//--------------------- .nv.info.SlowKernel       --------------------------
	.section	.nv.info.SlowKernel,"",@"SHT_CUDA_INFO"
	.sectionflags	@""
	.align	4


	//----- nvinfo : EIATTR_CUDA_API_VERSION
	.align		4
        /*0000*/ 	.byte	0x04, 0x37
        /*0002*/ 	.short	(.L_31 - .L_30)
.L_30:
        /*0004*/ 	.word	0x00000082


	//----- nvinfo : EIATTR_KPARAM_INFO
	.align		4
.L_31:
        /*0008*/ 	.byte	0x04, 0x17
        /*000a*/ 	.short	(.L_33 - .L_32)
.L_32:
        /*000c*/ 	.word	0x00000000
        /*0010*/ 	.short	0x0000
        /*0012*/ 	.short	0x0000
        /*0014*/ 	.byte	0x00, 0xf5, 0x21, 0x00


	//----- nvinfo : EIATTR_SPARSE_MMA_MASK
	.align		4
.L_33:
        /*0018*/ 	.byte	0x03, 0x50
        /*001a*/ 	.short	0x0000


	//----- nvinfo : EIATTR_MAXREG_COUNT
	.align		4
        /*001c*/ 	.byte	0x03, 0x1b
        /*001e*/ 	.short	0x00ff


	//----- nvinfo : EIATTR_MERCURY_ISA_VERSION
	.align		4
        /*0020*/ 	.byte	0x03, 0x5f
        /*0022*/ 	.short	0x0101


	//----- nvinfo : EIATTR_VRC_CTA_INIT_COUNT
	.align		4
        /*0024*/ 	.byte	0x02, 0x4a
	.zero		1
	.zero		1


	//----- nvinfo : EIATTR_EXIT_INSTR_OFFSETS
	.align		4
        /*0028*/ 	.byte	0x04, 0x1c
        /*002a*/ 	.short	(.L_35 - .L_34)


	//   ....[0]....
.L_34:
        /*002c*/ 	.word	0x000000f0


	//----- nvinfo : EIATTR_CBANK_PARAM_SIZE
	.align		4
.L_35:
        /*0030*/ 	.byte	0x03, 0x19
        /*0032*/ 	.short	0x0008


	//----- nvinfo : EIATTR_PARAM_CBANK
	.align		4
        /*0034*/ 	.byte	0x04, 0x0a
        /*0036*/ 	.short	(.L_37 - .L_36)
	.align		4
.L_36:
        /*0038*/ 	.word	index@(.nv.constant0.SlowKernel)
        /*003c*/ 	.short	0x0380
        /*003e*/ 	.short	0x0008


	//----- nvinfo : EIATTR_SW_WAR
	.align		4
.L_37:
        /*0040*/ 	.byte	0x04, 0x36
        /*0042*/ 	.short	(.L_39 - .L_38)
.L_38:
        /*0044*/ 	.word	0x00000008
.L_39:


//--------------------- .nv.info.FastKernel       --------------------------
	.section	.nv.info.FastKernel,"",@"SHT_CUDA_INFO"
	.sectionflags	@""
	.align	4


	//----- nvinfo : EIATTR_CUDA_API_VERSION
	.align		4
        /*0000*/ 	.byte	0x04, 0x37
        /*0002*/ 	.short	(.L_41 - .L_40)
.L_40:
        /*0004*/ 	.word	0x00000082


	//----- nvinfo : EIATTR_KPARAM_INFO
	.align		4
.L_41:
        /*0008*/ 	.byte	0x04, 0x17
        /*000a*/ 	.short	(.L_43 - .L_42)
.L_42:
        /*000c*/ 	.word	0x00000000
        /*0010*/ 	.short	0x0000
        /*0012*/ 	.short	0x0000
        /*0014*/ 	.byte	0x00, 0xf5, 0x21, 0x00


	//----- nvinfo : EIATTR_SPARSE_MMA_MASK
	.align		4
.L_43:
        /*0018*/ 	.byte	0x03, 0x50
        /*001a*/ 	.short	0x0000


	//----- nvinfo : EIATTR_MAXREG_COUNT
	.align		4
        /*001c*/ 	.byte	0x03, 0x1b
        /*001e*/ 	.short	0x00ff


	//----- nvinfo : EIATTR_MERCURY_ISA_VERSION
	.align		4
        /*0020*/ 	.byte	0x03, 0x5f
        /*0022*/ 	.short	0x0101


	//----- nvinfo : EIATTR_VRC_CTA_INIT_COUNT
	.align		4
        /*0024*/ 	.byte	0x02, 0x4a
	.zero		1
	.zero		1


	//----- nvinfo : EIATTR_EXIT_INSTR_OFFSETS
	.align		4
        /*0028*/ 	.byte	0x04, 0x1c
        /*002a*/ 	.short	(.L_45 - .L_44)


	//   ....[0]....
.L_44:
        /*002c*/ 	.word	0x00000010


	//----- nvinfo : EIATTR_CBANK_PARAM_SIZE
	.align		4
.L_45:
        /*0030*/ 	.byte	0x03, 0x19
        /*0032*/ 	.short	0x0008


	//----- nvinfo : EIATTR_PARAM_CBANK
	.align		4
        /*0034*/ 	.byte	0x04, 0x0a
        /*0036*/ 	.short	(.L_47 - .L_46)
	.align		4
.L_46:
        /*0038*/ 	.word	index@(.nv.constant0.FastKernel)
        /*003c*/ 	.short	0x0380
        /*003e*/ 	.short	0x0008


	//----- nvinfo : EIATTR_SW_WAR
	.align		4
.L_47:
        /*0040*/ 	.byte	0x04, 0x36
        /*0042*/ 	.short	(.L_49 - .L_48)
.L_48:
        /*0044*/ 	.word	0x00000008
.L_49:


//--------------------- .nv.callgraph             --------------------------
	.section	.nv.callgraph,"",@"SHT_CUDA_CALLGRAPH"
	.align	4
	.sectionentsize	8
	.align		4
        /*0000*/ 	.word	0x00000000
	.align		4
        /*0004*/ 	.word	0xffffffff
	.align		4
        /*0008*/ 	.word	0x00000000
	.align		4
        /*000c*/ 	.word	0xfffffffe
	.align		4
        /*0010*/ 	.word	0x00000000
	.align		4
        /*0014*/ 	.word	0xfffffffd
	.align		4
        /*0018*/ 	.word	0x00000000
	.align		4
        /*001c*/ 	.word	0xfffffffc


//--------------------- .text.CalcuKernel         --------------------------
	.section	.text.CalcuKernel,"ax",@progbits
	.align	128
        .global         CalcuKernel
        .type           CalcuKernel,@function
        .size           CalcuKernel,(.L_x_4 - CalcuKernel)
        .other          CalcuKernel,@"STO_CUDA_ENTRY STV_DEFAULT"
CalcuKernel:
.text.CalcuKernel:
[----:B------:R-:W-:Y:S01]  /*0000*/  LDC R1, c[0x0][0x37c] ;  /* 0x0000df00ff017b82 */ /* 0x000fe20000000800 */
[----:B------:R-:W0:Y:S01]  /*0010*/  LDCU.128 UR8, c[0x0][0x380] ;  /* 0x00007000ff0877ac */ /* 0x000e220008000c00 */
[----:B------:R-:W-:Y:S01]  /*0020*/  IMAD.MOV.U32 R0, RZ, RZ, 0xf ;  /* 0x0000000fff007424 */ /* 0x000fe200078e00ff */
[----:B------:R-:W1:Y:S01]  /*0030*/  LDCU.64 UR12, c[0x0][0x358] ;  /* 0x00006b00ff0c77ac */ /* 0x000e620008000a00 */
[----:B0-----:R-:W-:Y:S02]  /*0040*/  UIADD3 UR6, UP0, UPT, UR8, 0x20, URZ ;  /* 0x0000002008067890 */ /* 0x001fe4000ff1e0ff */
[----:B------:R-:W-:Y:S02]  /*0050*/  UIADD3 UR4, UP1, UPT, UR10, 0x20, URZ ;  /* 0x000000200a047890 */ /* 0x000fe4000ff3e0ff */
[----:B------:R-:W-:Y:S02]  /*0060*/  UIADD3.X UR7, UPT, UPT, URZ, UR9, URZ, UP0, !UPT ;  /* 0x00000009ff077290 */ /* 0x000fe400087fe4ff */
[----:B------:R-:W-:Y:S01]  /*0070*/  UIADD3.X UR5, UPT, UPT, URZ, UR11, URZ, UP1, !UPT ;  /* 0x0000000bff057290 */ /* 0x000fe20008ffe4ff */
[----:B------:R-:W-:-:S02]  /*0080*/  IMAD.U32 R8, RZ, RZ, UR6 ;  /* 0x00000006ff087e24 */ /* 0x000fc4000f8e00ff */
[----:B------:R-:W-:Y:S02]  /*0090*/  IMAD.U32 R6, RZ, RZ, UR4 ;  /* 0x00000004ff067e24 */ /* 0x000fe4000f8e00ff */
[----:B------:R-:W-:Y:S02]  /*00a0*/  IMAD.U32 R11, RZ, RZ, UR7 ;  /* 0x00000007ff0b7e24 */ /* 0x000fe4000f8e00ff */
[----:B-1----:R-:W-:-:S07]  /*00b0*/  IMAD.U32 R9, RZ, RZ, UR5 ;  /* 0x00000005ff097e24 */ /* 0x002fce000f8e00ff */
.L_x_0:
[----:B------:R-:W-:Y:S02]  /*00c0*/  IMAD.MOV.U32 R2, RZ, RZ, R8 ;  /* 0x000000ffff027224 */ /* 0x000fe400078e0008 */
[----:B------:R-:W-:-:S05]  /*00d0*/  IMAD.MOV.U32 R3, RZ, RZ, R11 ;  /* 0x000000ffff037224 */ /* 0x000fca00078e000b */
[----:B------:R-:W2:Y:S01]  /*00e0*/  LDG.E R5, desc[UR12][R2.64+-0x20] ;  /* 0xffffe00c02057981 */ /* 0x000ea2000c1e1900 */
[----:B------:R-:W-:Y:S01]  /*00f0*/  IMAD.MOV.U32 R4, RZ, RZ, R6 ;  /* 0x000000ffff047224 */ /* 0x000fe200078e0006 */
[----:B--2---:R-:W-:Y:S01]  /*0100*/  IADD3 R7, PT, PT, R0, -0xf, R5 ;  /* 0xfffffff100077810 */ /* 0x004fe20007ffe005 */
[----:B------:R-:W-:-:S05]  /*0110*/  IMAD.MOV.U32 R5, RZ, RZ, R9 ;  /* 0x000000ffff057224 */ /* 0x000fca00078e0009 */
[----:B------:R0:W-:Y:S04]  /*0120*/  STG.E desc[UR12][R4.64+-0x20], R7 ;  /* 0xffffe00704007986 */ /* 0x0001e8000c10190c */
[----:B------:R-:W2:Y:S02]  /*0130*/  LDG.E R9, desc[UR12][R2.64+-0x1c] ;  /* 0xffffe40c02097981 */ /* 0x000ea4000c1e1900 */
[----:B--2---:R-:W-:-:S05]  /*0140*/  IADD3 R9, PT, PT, R0, -0xe, R9 ;  /* 0xfffffff200097810 */ /* 0x004fca0007ffe009 */
[----:B------:R1:W-:Y:S04]  /*0150*/  STG.E desc[UR12][R4.64+-0x1c], R9 ;  /* 0xffffe40904007986 */ /* 0x0003e8000c10190c */
[----:B------:R-:W2:Y:S02]  /*0160*/  LDG.E R11, desc[UR12][R2.64+-0x18] ;  /* 0xffffe80c020b7981 */ /* 0x000ea4000c1e1900 */
[----:B--2---:R-:W-:-:S05]  /*0170*/  IADD3 R11, PT, PT, R0, -0xd, R11 ;  /* 0xfffffff3000b7810 */ /* 0x004fca0007ffe00b */
[----:B------:R2:W-:Y:S04]  /*0180*/  STG.E desc[UR12][R4.64+-0x18], R11 ;  /* 0xffffe80b04007986 */ /* 0x0005e8000c10190c */
[----:B------:R-:W3:Y:S02]  /*0190*/  LDG.E R13, desc[UR12][R2.64+-0x14] ;  /* 0xffffec0c020d7981 */ /* 0x000ee4000c1e1900 */
[----:B---3--:R-:W-:-:S05]  /*01a0*/  IADD3 R13, PT, PT, R0, -0xc, R13 ;  /* 0xfffffff4000d7810 */ /* 0x008fca0007ffe00d */
[----:B------:R3:W-:Y:S04]  /*01b0*/  STG.E desc[UR12][R4.64+-0x14], R13 ;  /* 0xffffec0d04007986 */ /* 0x0007e8000c10190c */
[----:B------:R-:W4:Y:S02]  /*01c0*/  LDG.E R15, desc[UR12][R2.64+-0x10] ;  /* 0xfffff00c020f7981 */ /* 0x000f24000c1e1900 */
[----:B----4-:R-:W-:-:S05]  /*01d0*/  IADD3 R15, PT, PT, R0, -0xb, R15 ;  /* 0xfffffff5000f7810 */ /* 0x010fca0007ffe00f */
[----:B------:R4:W-:Y:S04]  /*01e0*/  STG.E desc[UR12][R4.64+-0x10], R15 ;  /* 0xfffff00f04007986 */ /* 0x0009e8000c10190c */
[----:B0-----:R-:W5:Y:S02]  /*01f0*/  LDG.E R7, desc[UR12][R2.64+-0xc] ;  /* 0xfffff40c02077981 */ /* 0x001f64000c1e1900 */
[----:B-----5:R-:W-:-:S05]  /*0200*/  IADD3 R7, PT, PT, R0, -0xa, R7 ;  /* 0xfffffff600077810 */ /* 0x020fca0007ffe007 */
[----:B------:R0:W-:Y:S04]  /*0210*/  STG.E desc[UR12][R4.64+-0xc], R7 ;  /* 0xfffff40704007986 */ /* 0x0001e8000c10190c */
[----:B-1----:R-:W5:Y:S02]  /*0220*/  LDG.E R9, desc[UR12][R2.64+-0x8] ;  /* 0xfffff80c02097981 */ /* 0x002f64000c1e1900 */
[----:B-----5:R-:W-:-:S05]  /*0230*/  IADD3 R9, PT, PT, R0, -0x9, R9 ;  /* 0xfffffff700097810 */ /* 0x020fca0007ffe009 */
[----:B------:R1:W-:Y:S04]  /*0240*/  STG.E desc[UR12][R4.64+-0x8], R9 ;  /* 0xfffff80904007986 */ /* 0x0003e8000c10190c */
[----:B--2---:R-:W2:Y:S02]  /*0250*/  LDG.E R11, desc[UR12][R2.64+-0x4] ;  /* 0xfffffc0c020b7981 */ /* 0x004ea4000c1e1900 */
[----:B--2---:R-:W-:-:S05]  /*0260*/  IADD3 R11, PT, PT, R0, -0x8, R11 ;  /* 0xfffffff8000b7810 */ /* 0x004fca0007ffe00b */
[----:B------:R2:W-:Y:S04]  /*0270*/  STG.E desc[UR12][R4.64+-0x4], R11 ;  /* 0xfffffc0b04007986 */ /* 0x0005e8000c10190c */
[----:B---3--:R-:W3:Y:S02]  /*0280*/  LDG.E R13, desc[UR12][R2.64] ;  /* 0x0000000c020d7981 */ /* 0x008ee4000c1e1900 */
[----:B---3--:R-:W-:-:S05]  /*0290*/  IADD3 R13, PT, PT, R0, -0x7, R13 ;  /* 0xfffffff9000d7810 */ /* 0x008fca0007ffe00d */
[----:B------:R3:W-:Y:S04]  /*02a0*/  STG.E desc[UR12][R4.64], R13 ;  /* 0x0000000d04007986 */ /* 0x0007e8000c10190c */
[----:B----4-:R-:W4:Y:S02]  /*02b0*/  LDG.E R15, desc[UR12][R2.64+0x4] ;  /* 0x0000040c020f7981 */ /* 0x010f24000c1e1900 */
[----:B----4-:R-:W-:-:S05]  /*02c0*/  IADD3 R15, PT, PT, R0, -0x6, R15 ;  /* 0xfffffffa000f7810 */ /* 0x010fca0007ffe00f */
[----:B------:R4:W-:Y:S04]  /*02d0*/  STG.E desc[UR12][R4.64+0x4], R15 ;  /* 0x0000040f04007986 */ /* 0x0009e8000c10190c */
[----:B0-----:R-:W5:Y:S02]  /*02e0*/  LDG.E R7, desc[UR12][R2.64+0x8] ;  /* 0x0000080c02077981 */ /* 0x001f64000c1e1900 */
[----:B-----5:R-:W-:-:S05]  /*02f0*/  IADD3 R7, PT, PT, R0, -0x5, R7 ;  /* 0xfffffffb00077810 */ /* 0x020fca0007ffe007 */
[----:B------:R0:W-:Y:S04]  /*0300*/  STG.E desc[UR12][R4.64+0x8], R7 ;  /* 0x0000080704007986 */ /* 0x0001e8000c10190c */
[----:B-1----:R-:W5:Y:S02]  /*0310*/  LDG.E R9, desc[UR12][R2.64+0xc] ;  /* 0x00000c0c02097981 */ /* 0x002f64000c1e1900 */
[----:B-----5:R-:W-:-:S05]  /*0320*/  IADD3 R9, PT, PT, R0, -0x4, R9 ;  /* 0xfffffffc00097810 */ /* 0x020fca0007ffe009 */
[----:B------:R-:W-:Y:S04]  /*0330*/  STG.E desc[UR12][R4.64+0xc], R9 ;  /* 0x00000c0904007986 */ /* 0x000fe8000c10190c */
[----:B--2---:R-:W2:Y:S02]  /*0340*/  LDG.E R11, desc[UR12][R2.64+0x10] ;  /* 0x0000100c020b7981 */ /* 0x004ea4000c1e1900 */
[----:B--2---:R-:W-:-:S05]  /*0350*/  IADD3 R11, PT, PT, R0, -0x3, R11 ;  /* 0xfffffffd000b7810 */ /* 0x004fca0007ffe00b */
[----:B------:R1:W-:Y:S04]  /*0360*/  STG.E desc[UR12][R4.64+0x10], R11 ;  /* 0x0000100b04007986 */ /* 0x0003e8000c10190c */
[----:B---3--:R-:W2:Y:S02]  /*0370*/  LDG.E R13, desc[UR12][R2.64+0x14] ;  /* 0x0000140c020d7981 */ /* 0x008ea4000c1e1900 */
[----:B--2---:R-:W-:-:S05]  /*0380*/  IADD3 R13, PT, PT, R0, -0x2, R13 ;  /* 0xfffffffe000d7810 */ /* 0x004fca0007ffe00d */
[----:B------:R2:W-:Y:S04]  /*0390*/  STG.E desc[UR12][R4.64+0x14], R13 ;  /* 0x0000140d04007986 */ /* 0x0005e8000c10190c */
[----:B----4-:R-:W3:Y:S02]  /*03a0*/  LDG.E R15, desc[UR12][R2.64+0x18] ;  /* 0x0000180c020f7981 */ /* 0x010ee4000c1e1900 */
[----:B---3--:R-:W-:-:S05]  /*03b0*/  IADD3 R15, PT, PT, R0, -0x1, R15 ;  /* 0xffffffff000f7810 */ /* 0x008fca0007ffe00f */
[----:B------:R2:W-:Y:S04]  /*03c0*/  STG.E desc[UR12][R4.64+0x18], R15 ;  /* 0x0000180f04007986 */ /* 0x0005e8000c10190c */
[----:B0-----:R-:W3:Y:S01]  /*03d0*/  LDG.E R7, desc[UR12][R2.64+0x1c] ;  /* 0x00001c0c02077981 */ /* 0x001ee2000c1e1900 */
[----:B------:R-:W-:Y:S02]  /*03e0*/  IADD3 R8, P1, PT, R2, 0x40, RZ ;  /* 0x0000004002087810 */ /* 0x000fe40007f3e0ff */
[----:B------:R-:W-:-:S03]  /*03f0*/  IADD3 R6, P2, PT, R4, 0x40, RZ ;  /* 0x0000004004067810 */ /* 0x000fc60007f5e0ff */
[----:B-1----:R-:W-:Y:S02]  /*0400*/  IMAD.X R11, RZ, RZ, R3, P1 ;  /* 0x000000ffff0b7224 */ /* 0x002fe400008e0603 */
[----:B------:R-:W-:Y:S02]  /*0410*/  IMAD.X R9, RZ, RZ, R5, P2 ;  /* 0x000000ffff097224 */ /* 0x000fe400010e0605 */
[----:B---3--:R-:W-:Y:S02]  /*0420*/  IMAD.IADD R7, R7, 0x1, R0 ;  /* 0x0000000107077824 */ /* 0x008fe400078e0200 */
[----:B------:R-:W-:-:S03]  /*0430*/  VIADD R0, R0, 0x10 ;  /* 0x0000001000007836 */ /* 0x000fc60000000000 */
[----:B------:R2:W-:Y:S02]  /*0440*/  STG.E desc[UR12][R4.64+0x1c], R7 ;  /* 0x00001c0704007986 */ /* 0x0005e4000c10190c */
[----:B------:R-:W-:-:S13]  /*0450*/  ISETP.NE.AND P0, PT, R0, 0x8000f, PT ;  /* 0x0008000f0000780c */ /* 0x000fda0003f05270 */
[----:B--2---:R-:W-:Y:S05]  /*0460*/  @P0 BRA `(.L_x_0) ;  /* 0xfffffffc00140947 */ /* 0x004fea000383ffff */
[----:B------:R-:W-:Y:S05]  /*0470*/  EXIT ;  /* 0x000000000000794d */ /* 0x000fea0003800000 */
.L_x_1:
[----:B------:R-:W-:-:S00]  /*0480*/  BRA `(.L_x_1) ;  /* 0xfffffffc00fc7947 */ /* 0x000fc0000383ffff */
[----:B------:R-:W-:-:S00]  /*0490*/  NOP ;  /* 0x0000000000007918 */ /* 0x000fc00000000000 */
        /* <DEDUP_REMOVED lines=14> */
.L_x_4:


//--------------------- .text.SlowKernel          --------------------------
	.section	.text.SlowKernel,"ax",@progbits
	.align	128
        .global         SlowKernel
        .type           SlowKernel,@function
        .size           SlowKernel,(.L_x_5 - SlowKernel)
        .other          SlowKernel,@"STO_CUDA_ENTRY STV_DEFAULT"
SlowKernel:
.text.SlowKernel:
[----:B------:R-:W-:Y:S08]  /*0000*/  LDC R1, c[0x0][0x37c] ;  /* 0x0000df00ff017b82 */ /* 0x000ff00000000800 */
[----:B------:R-:W0:Y:S01]  /*0010*/  LDC.64 R2, c[0x0][0x380] ;  /* 0x0000e000ff027b82 */ /* 0x000e220000000a00 */
[----:B------:R-:W0:Y:S02]  /*0020*/  LDCU.64 UR4, c[0x0][0x358] ;  /* 0x00006b00ff0477ac */ /* 0x000e240008000a00 */
[----:B0-----:R-:W2:Y:S02]  /*0030*/  LDG.E R0, desc[UR4][R2.64] ;  /* 0x0000000402007981 */ /* 0x001ea4000c1e1900 */
[----:B--2---:R-:W-:-:S05]  /*0040*/  IMAD.HI R4, R0, 0x66666667, RZ ;  /* 0x6666666700047827 */ /* 0x004fca00078e02ff */
[----:B------:R-:W-:-:S04]  /*0050*/  SHF.R.U32.HI R5, RZ, 0x1f, R4 ;  /* 0x0000001fff057819 */ /* 0x000fc80000011604 */
[----:B------:R-:W-:-:S05]  /*0060*/  LEA.HI.SX32 R5, R4, R5, 0x1e ;  /* 0x0000000504057211 */ /* 0x000fca00078ff2ff */
[----:B------:R-:W-:-:S04]  /*0070*/  IMAD R5, R5, -0xa, R0 ;  /* 0xfffffff605057824 */ /* 0x000fc800078e0200 */
[C---:B------:R-:W-:Y:S01]  /*0080*/  VIADD R4, R5.reuse, 0x4e1f ;  /* 0x00004e1f05047836 */ /* 0x040fe20000000000 */
[----:B------:R-:W-:Y:S01]  /*0090*/  IADD3 R0, PT, PT, R0, R5, RZ ;  /* 0x0000000500007210 */ /* 0x000fe20007ffe0ff */
[----:B------:R-:W-:-:S04]  /*00a0*/  VIADD R7, R5, 0x4e1e ;  /* 0x00004e1e05077836 */ /* 0x000fc80000000000 */
[----:B------:R-:W-:-:S05]  /*00b0*/  IMAD R7, R4, R7, RZ ;  /* 0x0000000704077224 */ /* 0x000fca00078e02ff */
[----:B------:R-:W-:-:S04]  /*00c0*/  LEA.HI R0, R7, R0, RZ, 0x1f ;  /* 0x0000000007007211 */ /* 0x000fc800078ff8ff */
[----:B------:R-:W-:-:S05]  /*00d0*/  IADD3 R5, PT, PT, R0, 0x4e1f, RZ ;  /* 0x00004e1f00057810 */ /* 0x000fca0007ffe0ff */
[----:B------:R-:W-:Y:S01]  /*00e0*/  STG.E desc[UR4][R2.64], R5 ;  /* 0x0000000502007986 */ /* 0x000fe2000c101904 */
[----:B------:R-:W-:Y:S05]  /*00f0*/  EXIT ;  /* 0x000000000000794d */ /* 0x000fea0003800000 */
.L_x_2:
        /* <DEDUP_REMOVED lines=16> */
.L_x_5:


//--------------------- .text.FastKernel          --------------------------
	.section	.text.FastKernel,"ax",@progbits
	.align	128
        .global         FastKernel
        .type           FastKernel,@function
        .size           FastKernel,(.L_x_6 - FastKernel)
        .other          FastKernel,@"STO_CUDA_ENTRY STV_DEFAULT"
FastKernel:
.text.FastKernel:
[----:B------:R-:W-:Y:S01]  /*0000*/  LDC R1, c[0x0][0x37c] ;  /* 0x0000df00ff017b82 */ /* 0x000fe20000000800 */
[----:B------:R-:W-:Y:S05]  /*0010*/  EXIT ;  /* 0x000000000000794d */ /* 0x000fea0003800000 */
.L_x_3:
        /* <DEDUP_REMOVED lines=14> */
.L_x_6:


//--------------------- .nv.shared.reserved.0     --------------------------
	.section	.nv.shared.reserved.0,"aw",@nobits
	.weak		__nv_reservedSMEM_offset_0_alias
	.size		__nv_reservedSMEM_offset_0_alias, 0, 64
	.other		__nv_reservedSMEM_offset_0_alias,@"STO_CUDA_RESERVED_SHARED STV_DEFAULT"
__nv_reservedSMEM_offset_0_alias:
	.zero		0
	.zero		64


//--------------------- .nv.constant0.CalcuKernel --------------------------
	.section	.nv.constant0.CalcuKernel,"a",@progbits
	.sectionflags	@""
	.align	4
.nv.constant0.CalcuKernel:
	.zero		912


//--------------------- .nv.constant0.SlowKernel  --------------------------
	.section	.nv.constant0.SlowKernel,"a",@progbits
	.sectionflags	@""
	.align	4
.nv.constant0.SlowKernel:
	.zero		904


//--------------------- .nv.constant0.FastKernel  --------------------------
	.section	.nv.constant0.FastKernel,"a",@progbits
	.sectionflags	@""
	.align	4
.nv.constant0.FastKernel:
	.zero		904


//--------------------- SYMBOLS --------------------------

	.type		.nv.reservedSmem.offset0,@object
	.size		.nv.reservedSmem.offset0,0x4
